//
// Generated by NVIDIA NVVM Compiler
//
// Compiler Build ID: CL-36424714
// Cuda compilation tools, release 13.0, V13.0.88
// Based on NVVM 20.0.0
//

.version 9.0
.target sm_100
.address_size 64

	// .globl	_Z14multiplyKernelPfPKfS1_

.visible .entry _Z14multiplyKernelPfPKfS1_(
	.param .u64 .ptr .align 1 _Z14multiplyKernelPfPKfS1__param_0,
	.param .u64 .ptr .align 1 _Z14multiplyKernelPfPKfS1__param_1,
	.param .u64 .ptr .align 1 _Z14multiplyKernelPfPKfS1__param_2
)
{
	.reg .pred 	%p<2>;
	.reg .b32 	%r<13>;
	.reg .b32 	%f<52>;
	.reg .b64 	%rd<13>;

	ld.param.u64 	%rd4, [_Z14multiplyKernelPfPKfS1__param_0];
	ld.param.u64 	%rd5, [_Z14multiplyKernelPfPKfS1__param_1];
	ld.param.u64 	%rd6, [_Z14multiplyKernelPfPKfS1__param_2];
	cvta.to.global.u64 	%rd7, %rd6;
	cvta.to.global.u64 	%rd8, %rd5;
	cvta.to.global.u64 	%rd9, %rd4;
	mov.u32 	%r7, %tid.x;
	mov.u32 	%r8, %ctaid.x;
	mov.u32 	%r9, %ntid.x;
	mad.lo.s32 	%r10, %r8, %r9, %r7;
	mul.wide.s32 	%rd10, %r10, 4;
	add.s64 	%rd1, %rd9, %rd10;
	mov.b32 	%r12, 0;
	st.global.u32 	[%rd1], %r12;
	shl.b32 	%r11, %r10, 14;
	add.s64 	%rd2, %rd7, %rd10;
	add.s64 	%rd3, %rd8, 32;
	mov.f32 	%f51, 0f00000000;
$L__BB0_1:
	mul.wide.s32 	%rd11, %r11, 4;
	add.s64 	%rd12, %rd3, %rd11;
	ld.global.f32 	%f4, [%rd12+-32];
	ld.global.f32 	%f5, [%rd2];
	fma.rn.f32 	%f6, %f4, %f5, %f51;
	st.global.f32 	[%rd1], %f6;
	ld.global.f32 	%f7, [%rd12+-28];
	ld.global.f32 	%f8, [%rd2];
	fma.rn.f32 	%f9, %f7, %f8, %f6;
	st.global.f32 	[%rd1], %f9;
	ld.global.f32 	%f10, [%rd12+-24];
	ld.global.f32 	%f11, [%rd2];
	fma.rn.f32 	%f12, %f10, %f11, %f9;
	st.global.f32 	[%rd1], %f12;
	ld.global.f32 	%f13, [%rd12+-20];
	ld.global.f32 	%f14, [%rd2];
	fma.rn.f32 	%f15, %f13, %f14, %f12;
	st.global.f32 	[%rd1], %f15;
	ld.global.f32 	%f16, [%rd12+-16];
	ld.global.f32 	%f17, [%rd2];
	fma.rn.f32 	%f18, %f16, %f17, %f15;
	st.global.f32 	[%rd1], %f18;
	ld.global.f32 	%f19, [%rd12+-12];
	ld.global.f32 	%f20, [%rd2];
	fma.rn.f32 	%f21, %f19, %f20, %f18;
	st.global.f32 	[%rd1], %f21;
	ld.global.f32 	%f22, [%rd12+-8];
	ld.global.f32 	%f23, [%rd2];
	fma.rn.f32 	%f24, %f22, %f23, %f21;
	st.global.f32 	[%rd1], %f24;
	ld.global.f32 	%f25, [%rd12+-4];
	ld.global.f32 	%f26, [%rd2];
	fma.rn.f32 	%f27, %f25, %f26, %f24;
	st.global.f32 	[%rd1], %f27;
	ld.global.f32 	%f28, [%rd12];
	ld.global.f32 	%f29, [%rd2];
	fma.rn.f32 	%f30, %f28, %f29, %f27;
	st.global.f32 	[%rd1], %f30;
	ld.global.f32 	%f31, [%rd12+4];
	ld.global.f32 	%f32, [%rd2];
	fma.rn.f32 	%f33, %f31, %f32, %f30;
	st.global.f32 	[%rd1], %f33;
	ld.global.f32 	%f34, [%rd12+8];
	ld.global.f32 	%f35, [%rd2];
	fma.rn.f32 	%f36, %f34, %f35, %f33;
	st.global.f32 	[%rd1], %f36;
	ld.global.f32 	%f37, [%rd12+12];
	ld.global.f32 	%f38, [%rd2];
	fma.rn.f32 	%f39, %f37, %f38, %f36;
	st.global.f32 	[%rd1], %f39;
	ld.global.f32 	%f40, [%rd12+16];
	ld.global.f32 	%f41, [%rd2];
	fma.rn.f32 	%f42, %f40, %f41, %f39;
	st.global.f32 	[%rd1], %f42;
	ld.global.f32 	%f43, [%rd12+20];
	ld.global.f32 	%f44, [%rd2];
	fma.rn.f32 	%f45, %f43, %f44, %f42;
	st.global.f32 	[%rd1], %f45;
	ld.global.f32 	%f46, [%rd12+24];
	ld.global.f32 	%f47, [%rd2];
	fma.rn.f32 	%f48, %f46, %f47, %f45;
	st.global.f32 	[%rd1], %f48;
	ld.global.f32 	%f49, [%rd12+28];
	ld.global.f32 	%f50, [%rd2];
	fma.rn.f32 	%f51, %f49, %f50, %f48;
	st.global.f32 	[%rd1], %f51;
	add.s32 	%r12, %r12, 16;
	add.s32 	%r11, %r11, 16;
	setp.ne.s32 	%p1, %r12, 16384;
	@%p1 bra 	$L__BB0_1;
	ret;

}


// ===== COMPILED SASS (sm_100) =====

	.target	sm_100

	.elftype	@"ET_EXEC"


//--------------------- .note.nv.tkinfo           --------------------------
	.section	.note.nv.tkinfo,"",@"SHT_NOTE"
	.sectionflags	@"SHF_NOTE_NV_TKINFO"
	.tkinfo
        /*0018*/ 	.word	0x00000002
        /*0030*/ 	.string	""
        /*0030*/ 	.string	"ptxas"
        /*0030*/ 	.string	"Cuda compilation tools, release 13.0, V13.0.88"
        /*0030*/ 	.string	"Build cuda_13.0.r13.0/compiler.36424714_0"
        /*0030*/ 	.string	"-arch sm_100 -m 64 "



//--------------------- .note.nv.cuinfo           --------------------------
	.section	.note.nv.cuinfo,"",@"SHT_NOTE"
	.sectionflags	@"SHF_NOTE_NV_CUINFO"
        /*0018*/ 	.short	0x0002
        /*001a*/ 	.short	0x0064
        /*001c*/ 	.short	0x0082
	.zero		2


//--------------------- .nv.info                  --------------------------
	.section	.nv.info,"",@"SHT_CUDA_INFO"
	.align	4


	//----- nvinfo : EIATTR_REGCOUNT
	.align		4
        /*0000*/ 	.byte	0x04, 0x2f
        /*0002*/ 	.short	(.L_1 - .L_0)
	.align		4
.L_0:
        /*0004*/ 	.word	index@(_Z14multiplyKernelPfPKfS1_)
        /*0008*/ 	.word	0x00000010


	//----- nvinfo : EIATTR_FRAME_SIZE
	.align		4
.L_1:
        /*000c*/ 	.byte	0x04, 0x11
        /*000e*/ 	.short	(.L_3 - .L_2)
	.align		4
.L_2:
        /*0010*/ 	.word	index@(_Z14multiplyKernelPfPKfS1_)
        /*0014*/ 	.word	0x00000000


	//----- nvinfo : EIATTR_MIN_STACK_SIZE
	.align		4
.L_3:
        /*0018*/ 	.byte	0x04, 0x12
        /*001a*/ 	.short	(.L_5 - .L_4)
	.align		4
.L_4:
        /*001c*/ 	.word	index@(_Z14multiplyKernelPfPKfS1_)
        /*0020*/ 	.word	0x00000000
.L_5:


//--------------------- .nv.compat                --------------------------
	.section	.nv.compat,"",@"SHT_CUDA_COMPAT_INFO"
	.align	4
        /*0000*/ 	.byte	0x02, 0x09, 0x00, 0x00, 0x02, 0x02, 0x01, 0x00, 0x02, 0x05, 0x05, 0x00, 0x03, 0x07, 0x01, 0x01
        /*0010*/ 	.byte	0x02, 0x03, 0x00, 0x00, 0x02, 0x06, 0x01, 0x00, 0x04, 0x0b, 0x08, 0x00, 0x09, 0x00, 0x00, 0x00
        /*0020*/ 	.byte	0x00, 0x00, 0x00, 0x00


//--------------------- .nv.info._Z14multiplyKernelPfPKfS1_ --------------------------
	.section	.nv.info._Z14multiplyKernelPfPKfS1_,"",@"SHT_CUDA_INFO"
	.sectionflags	@""
	.align	4


	//----- nvinfo : EIATTR_CUDA_API_VERSION
	.align		4
        /*0000*/ 	.byte	0x04, 0x37
        /*0002*/ 	.short	(.L_7 - .L_6)
.L_6:
        /*0004*/ 	.word	0x00000082


	//----- nvinfo : EIATTR_KPARAM_INFO
	.align		4
.L_7:
        /*0008*/ 	.byte	0x04, 0x17
        /*000a*/ 	.short	(.L_9 - .L_8)
.L_8:
        /*000c*/ 	.word	0x00000000
        /*0010*/ 	.short	0x0002
        /*0012*/ 	.short	0x0010
        /*0014*/ 	.byte	0x00, 0xf5, 0x21, 0x00


	//----- nvinfo : EIATTR_KPARAM_INFO
	.align		4
.L_9:
        /*0018*/ 	.byte	0x04, 0x17
        /*001a*/ 	.short	(.L_11 - .L_10)
.L_10:
        /*001c*/ 	.word	0x00000000
        /*0020*/ 	.short	0x0001
        /*0022*/ 	.short	0x0008
        /*0024*/ 	.byte	0x00, 0xf5, 0x21, 0x00


	//----- nvinfo : EIATTR_KPARAM_INFO
	.align		4
.L_11:
        /*0028*/ 	.byte	0x04, 0x17
        /*002a*/ 	.short	(.L_13 - .L_12)
.L_12:
        /*002c*/ 	.word	0x00000000
        /*0030*/ 	.short	0x0000
        /*0032*/ 	.short	0x0000
        /*0034*/ 	.byte	0x00, 0xf5, 0x21, 0x00


	//----- nvinfo : EIATTR_SPARSE_MMA_MASK
	.align		4
.L_13:
        /*0038*/ 	.byte	0x03, 0x50
        /*003a*/ 	.short	0x0000


	//----- nvinfo : EIATTR_MAXREG_COUNT
	.align		4
        /*003c*/ 	.byte	0x03, 0x1b
        /*003e*/ 	.short	0x00ff


	//----- nvinfo : EIATTR_MERCURY_ISA_VERSION
	.align		4
        /*0040*/ 	.byte	0x03, 0x5f
        /*0042*/ 	.short	0x0101


	//----- nvinfo : EIATTR_VRC_CTA_INIT_COUNT
	.align		4
        /*0044*/ 	.byte	0x02, 0x4a
	.zero		1
	.zero		1


	//----- nvinfo : EIATTR_EXIT_INSTR_OFFSETS
	.align		4
        /*0048*/ 	.byte	0x04, 0x1c
        /*004a*/ 	.short	(.L_15 - .L_14)


	//   ....[0]....
.L_14:
        /*004c*/ 	.word	0x00000580


	//----- nvinfo : EIATTR_CBANK_PARAM_SIZE
	.align		4
.L_15:
        /*0050*/ 	.byte	0x03, 0x19
        /*0052*/ 	.short	0x0018


	//----- nvinfo : EIATTR_PARAM_CBANK
	.align		4
        /*0054*/ 	.byte	0x04, 0x0a
        /*0056*/ 	.short	(.L_17 - .L_16)
	.align		4
.L_16:
        /*0058*/ 	.word	index@(.nv.constant0._Z14multiplyKernelPfPKfS1_)
        /*005c*/ 	.short	0x0380
        /*005e*/ 	.short	0x0018


	//----- nvinfo : EIATTR_SW_WAR
	.align		4
.L_17:
        /*0060*/ 	.byte	0x04, 0x36
        /*0062*/ 	.short	(.L_19 - .L_18)
.L_18:
        /*0064*/ 	.word	0x00000008
.L_19:


//--------------------- .nv.callgraph             --------------------------
	.section	.nv.callgraph,"",@"SHT_CUDA_CALLGRAPH"
	.align	4
	.sectionentsize	8
	.align		4
        /*0000*/ 	.word	0x00000000
	.align		4
        /*0004*/ 	.word	0xffffffff
	.align		4
        /*0008*/ 	.word	0x00000000
	.align		4
        /*000c*/ 	.word	0xfffffffe
	.align		4
        /*0010*/ 	.word	0x00000000
	.align		4
        /*0014*/ 	.word	0xfffffffd
	.align		4
        /*0018*/ 	.word	0x00000000
	.align		4
        /*001c*/ 	.word	0xfffffffc


//--------------------- .text._Z14multiplyKernelPfPKfS1_ --------------------------
	.section	.text._Z14multiplyKernelPfPKfS1_,"ax",@progbits
	.align	128
        .global         _Z14multiplyKernelPfPKfS1_
        .type           _Z14multiplyKernelPfPKfS1_,@function
        .size           _Z14multiplyKernelPfPKfS1_,(.L_x_2 - _Z14multiplyKernelPfPKfS1_)
        .other          _Z14multiplyKernelPfPKfS1_,@"STO_CUDA_ENTRY STV_DEFAULT"
_Z14multiplyKernelPfPKfS1_:
.text._Z14multiplyKernelPfPKfS1_:
[----:B------:R-:W-:Y:S01]  /*0000*/  LDC R1, c[0x0][0x37c] ;  /* 0x0000df00ff017b82 */ /* 0x000fe20000000800 */
[----:B------:R-:W0:Y:S07]  /*0010*/  S2R R7, SR_TID.X ;  /* 0x0000000000077919 */ /* 0x000e2e0000002100 */
[----:B------:R-:W0:Y:S01]  /*0020*/  S2UR UR4, SR_CTAID.X ;  /* 0x00000000000479c3 */ /* 0x000e220000002500 */
[----:B------:R-:W1:Y:S01]  /*0030*/  LDCU.64 UR8, c[0x0][0x358] ;  /* 0x00006b00ff0877ac */ /* 0x000e620008000a00 */
[----:B------:R-:W-:Y:S01]  /*0040*/  HFMA2 R9, -RZ, RZ, 0, 0 ;  /* 0x00000000ff097431 */ /* 0x000fe200000001ff */
[----:B------:R-:W2:Y:S05]  /*0050*/  LDCU.64 UR6, c[0x0][0x388] ;  /* 0x00007100ff0677ac */ /* 0x000eaa0008000a00 */
[----:B------:R-:W0:Y:S08]  /*0060*/  LDC R0, c[0x0][0x360] ;  /* 0x0000d800ff007b82 */ /* 0x000e300000000800 */
[----:B------:R-:W3:Y:S01]  /*0070*/  LDC.64 R2, c[0x0][0x380] ;  /* 0x0000e000ff027b82 */ /* 0x000ee20000000a00 */
[----:B--2---:R-:W-:-:S07]  /*0080*/  UIADD3 UR5, UP0, UPT, UR6, 0x20, URZ ;  /* 0x0000002006057890 */ /* 0x004fce000ff1e0ff */
[----:B------:R-:W2:Y:S01]  /*0090*/  LDC.64 R4, c[0x0][0x390] ;  /* 0x0000e400ff047b82 */ /* 0x000ea20000000a00 */
[----:B------:R-:W-:Y:S01]  /*00a0*/  UIADD3.X UR6, UPT, UPT, URZ, UR7, URZ, UP0, !UPT ;  /* 0x00000007ff067290 */ /* 0x000fe200087fe4ff */
[----:B0-----:R-:W-:Y:S01]  /*00b0*/  IMAD R7, R0, UR4, R7 ;  /* 0x0000000400077c24 */ /* 0x001fe2000f8e0207 */
[----:B------:R-:W-:-:S04]  /*00c0*/  UMOV UR4, URZ ;  /* 0x000000ff00047c82 */ /* 0x000fc80008000000 */
[C---:B------:R-:W-:Y:S01]  /*00d0*/  SHF.L.U32 R0, R7.reuse, 0xe, RZ ;  /* 0x0000000e07007819 */ /* 0x040fe200000006ff */
[----:B---3--:R-:W-:-:S05]  /*00e0*/  IMAD.WIDE R2, R7, 0x4, R2 ;  /* 0x0000000407027825 */ /* 0x008fca00078e0202 */
[----:B-1----:R0:W-:Y:S01]  /*00f0*/  STG.E desc[UR8][R2.64], RZ ;  /* 0x000000ff02007986 */ /* 0x0021e2000c101908 */
[----:B--2---:R-:W-:-:S07]  /*0100*/  IMAD.WIDE R4, R7, 0x4, R4 ;  /* 0x0000000407047825 */ /* 0x004fce00078e0204 */
.L_x_0:
[----:B------:R-:W-:Y:S01]  /*0110*/  MOV R6, UR5 ;  /* 0x0000000500067c02 */ /* 0x000fe20008000f00 */
[----:B--2---:R-:W2:Y:S01]  /*0120*/  LDG.E R10, desc[UR8][R4.64] ;  /* 0x00000008040a7981 */ /* 0x004ea2000c1e1900 */
[----:B------:R-:W-:-:S03]  /*0130*/  MOV R7, UR6 ;  /* 0x0000000600077c02 */ /* 0x000fc60008000f00 */
[----:B------:R-:W-:-:S05]  /*0140*/  IMAD.WIDE R6, R0, 0x4, R6 ;  /* 0x0000000400067825 */ /* 0x000fca00078e0206 */
[----:B------:R-:W2:Y:S02]  /*0150*/  LDG.E R8, desc[UR8][R6.64+-0x20] ;  /* 0xffffe00806087981 */ /* 0x000ea4000c1e1900 */
[----:B--2---:R-:W-:-:S05]  /*0160*/  FFMA R9, R8, R10, R9 ;  /* 0x0000000a08097223 */ /* 0x004fca0000000009 */
[----:B------:R1:W-:Y:S04]  /*0170*/  STG.E desc[UR8][R2.64], R9 ;  /* 0x0000000902007986 */ /* 0x0003e8000c101908 */
[----:B------:R-:W2:Y:S04]  /*0180*/  LDG.E R8, desc[UR8][R6.64+-0x1c] ;  /* 0xffffe40806087981 */ /* 0x000ea8000c1e1900 */
[----:B------:R-:W2:Y:S02]  /*0190*/  LDG.E R10, desc[UR8][R4.64] ;  /* 0x00000008040a7981 */ /* 0x000ea4000c1e1900 */
[----:B--2---:R-:W-:-:S05]  /*01a0*/  FFMA R11, R8, R10, R9 ;  /* 0x0000000a080b7223 */ /* 0x004fca0000000009 */
[----:B------:R2:W-:Y:S04]  /*01b0*/  STG.E desc[UR8][R2.64], R11 ;  /* 0x0000000b02007986 */ /* 0x0005e8000c101908 */
[----:B------:R-:W3:Y:S04]  /*01c0*/  LDG.E R8, desc[UR8][R6.64+-0x18] ;  /* 0xffffe80806087981 */ /* 0x000ee8000c1e1900 */
[----:B------:R-:W3:Y:S02]  /*01d0*/  LDG.E R10, desc[UR8][R4.64] ;  /* 0x00000008040a7981 */ /* 0x000ee4000c1e1900 */
[----:B---3--:R-:W-:-:S05]  /*01e0*/  FFMA R13, R8, R10, R11 ;  /* 0x0000000a080d7223 */ /* 0x008fca000000000b */
[----:B------:R3:W-:Y:S04]  /*01f0*/  STG.E desc[UR8][R2.64], R13 ;  /* 0x0000000d02007986 */ /* 0x0007e8000c101908 */
[----:B------:R-:W1:Y:S04]  /*0200*/  LDG.E R8, desc[UR8][R6.64+-0x14] ;  /* 0xffffec0806087981 */ /* 0x000e68000c1e1900 */
[----:B------:R-:W1:Y:S02]  /*0210*/  LDG.E R10, desc[UR8][R4.64] ;  /* 0x00000008040a7981 */ /* 0x000e64000c1e1900 */
[----:B-1----:R-:W-:-:S05]  /*0220*/  FFMA R9, R8, R10, R13 ;  /* 0x0000000a08097223 */ /* 0x002fca000000000d */
        /* <DEDUP_REMOVED lines=46> */
[----:B------:R-:W1:Y:S01]  /*0510*/  LDG.E R10, desc[UR8][R4.64] ;  /* 0x00000008040a7981 */ /* 0x000e62000c1e1900 */
[----:B------:R-:W-:-:S04]  /*0520*/  UIADD3 UR4, UPT, UPT, UR4, 0x10, URZ ;  /* 0x0000001004047890 */ /* 0x000fc8000fffe0ff */
[----:B------:R-:W-:Y:S01]  /*0530*/  UISETP.NE.AND UP0, UPT, UR4, 0x4000, UPT ;  /* 0x000040000400788c */ /* 0x000fe2000bf05270 */
[----:B------:R-:W-:Y:S01]  /*0540*/  IADD3 R0, PT, PT, R0, 0x10, RZ ;  /* 0x0000001000007810 */ /* 0x000fe20007ffe0ff */
[----:B-1----:R-:W-:-:S05]  /*0550*/  FFMA R9, R8, R10, R13 ;  /* 0x0000000a08097223 */ /* 0x002fca000000000d */
[----:B------:R2:W-:Y:S02]  /*0560*/  STG.E desc[UR8][R2.64], R9 ;  /* 0x0000000902007986 */ /* 0x0005e4000c101908 */
[----:B------:R-:W-:Y:S05]  /*0570*/  BRA.U UP0, `(.L_x_0) ;  /* 0xfffffff900e47547 */ /* 0x000fea000b83ffff */
[----:B------:R-:W-:Y:S05]  /*0580*/  EXIT ;  /* 0x000000000000794d */ /* 0x000fea0003800000 */
.L_x_1:
[----:B------:R-:W-:-:S00]  /*0590*/  BRA `(.L_x_1) ;  /* 0xfffffffc00fc7947 */ /* 0x000fc0000383ffff */
[----:B------:R-:W-:-:S00]  /*05a0*/  NOP ;  /* 0x0000000000007918 */ /* 0x000fc00000000000 */
        /* <DEDUP_REMOVED lines=13> */
.L_x_2:


//--------------------- .nv.shared.reserved.0     --------------------------
	.section	.nv.shared.reserved.0,"aw",@nobits
	.weak		__nv_reservedSMEM_offset_0_alias
	.size		__nv_reservedSMEM_offset_0_alias, 0, 64
	.other		__nv_reservedSMEM_offset_0_alias,@"STO_CUDA_RESERVED_SHARED STV_DEFAULT"
__nv_reservedSMEM_offset_0_alias:
	.zero		0
	.zero		64


//--------------------- .nv.constant0._Z14multiplyKernelPfPKfS1_ --------------------------
	.section	.nv.constant0._Z14multiplyKernelPfPKfS1_,"a",@progbits
	.sectionflags	@""
	.align	4
.nv.constant0._Z14multiplyKernelPfPKfS1_:
	.zero		920


//--------------------- SYMBOLS --------------------------

	.type		.nv.reservedSmem.offset0,@object
	.size		.nv.reservedSmem.offset0,0x4
